//
// Generated by NVIDIA NVVM Compiler
//
// Compiler Build ID: CL-36424714
// Cuda compilation tools, release 13.0, V13.0.88
// Based on NVVM 20.0.0
//

.version 9.0
.target sm_100
.address_size 64

	// .globl	_Z19countPolygonsKernelPK7PolygonP12PolygonCountj

.visible .entry _Z19countPolygonsKernelPK7PolygonP12PolygonCountj(
	.param .u64 .ptr .align 1 _Z19countPolygonsKernelPK7PolygonP12PolygonCountj_param_0,
	.param .u64 .ptr .align 1 _Z19countPolygonsKernelPK7PolygonP12PolygonCountj_param_1,
	.param .u32 _Z19countPolygonsKernelPK7PolygonP12PolygonCountj_param_2
)
{
	.reg .pred 	%p<40>;
	.reg .b32 	%r<124>;
	.reg .b32 	%f<181>;
	.reg .b64 	%rd<16>;

	ld.param.u64 	%rd4, [_Z19countPolygonsKernelPK7PolygonP12PolygonCountj_param_0];
	ld.param.u64 	%rd3, [_Z19countPolygonsKernelPK7PolygonP12PolygonCountj_param_1];
	ld.param.u32 	%r40, [_Z19countPolygonsKernelPK7PolygonP12PolygonCountj_param_2];
	cvta.to.global.u64 	%rd1, %rd4;
	mov.u32 	%r1, %tid.x;
	mul.lo.s32 	%r2, %r40, %r1;
	setp.eq.s32 	%p1, %r40, 0;
	mov.b32 	%r122, 0;
	mov.u32 	%r123, %r122;
	@%p1 bra 	$L__BB0_12;
	and.b32  	%r3, %r40, 7;
	setp.lt.u32 	%p2, %r40, 8;
	mov.b32 	%r114, 0;
	mov.u32 	%r123, %r114;
	mov.u32 	%r122, %r114;
	@%p2 bra 	$L__BB0_4;
	and.b32  	%r114, %r40, -8;
	neg.s32 	%r104, %r114;
	add.s64 	%rd2, %rd1, 96;
	mov.b32 	%r123, 0;
	mov.u32 	%r103, %r2;
	mov.u32 	%r122, %r123;
$L__BB0_3:
	.pragma "nounroll";
	mul.wide.s32 	%rd5, %r103, 24;
	add.s64 	%rd6, %rd2, %rd5;
	ld.global.f32 	%f1, [%rd6+-88];
	ld.global.f32 	%f2, [%rd6+-92];
	sub.f32 	%f3, %f1, %f2;
	ld.global.f32 	%f4, [%rd6+-80];
	sub.f32 	%f5, %f4, %f1;
	mul.f32 	%f6, %f3, %f5;
	ld.global.f32 	%f7, [%rd6+-96];
	sub.f32 	%f8, %f1, %f7;
	ld.global.f32 	%f9, [%rd6+-76];
	ld.global.f32 	%f10, [%rd6+-84];
	sub.f32 	%f11, %f9, %f10;
	mul.f32 	%f12, %f8, %f11;
	setp.gt.f32 	%p3, %f6, %f12;
	setp.leu.f32 	%p4, %f6, %f12;
	selp.u32 	%r45, 1, 0, %p4;
	add.s32 	%r46, %r122, %r45;
	selp.u32 	%r47, 1, 0, %p3;
	add.s32 	%r48, %r123, %r47;
	ld.global.f32 	%f13, [%rd6+-64];
	ld.global.f32 	%f14, [%rd6+-68];
	sub.f32 	%f15, %f13, %f14;
	ld.global.f32 	%f16, [%rd6+-56];
	sub.f32 	%f17, %f16, %f13;
	mul.f32 	%f18, %f15, %f17;
	ld.global.f32 	%f19, [%rd6+-72];
	sub.f32 	%f20, %f13, %f19;
	ld.global.f32 	%f21, [%rd6+-52];
	ld.global.f32 	%f22, [%rd6+-60];
	sub.f32 	%f23, %f21, %f22;
	mul.f32 	%f24, %f20, %f23;
	setp.gt.f32 	%p5, %f18, %f24;
	setp.leu.f32 	%p6, %f18, %f24;
	selp.u32 	%r49, 1, 0, %p6;
	add.s32 	%r50, %r46, %r49;
	selp.u32 	%r51, 1, 0, %p5;
	add.s32 	%r52, %r48, %r51;
	ld.global.f32 	%f25, [%rd6+-40];
	ld.global.f32 	%f26, [%rd6+-44];
	sub.f32 	%f27, %f25, %f26;
	ld.global.f32 	%f28, [%rd6+-32];
	sub.f32 	%f29, %f28, %f25;
	mul.f32 	%f30, %f27, %f29;
	ld.global.f32 	%f31, [%rd6+-48];
	sub.f32 	%f32, %f25, %f31;
	ld.global.f32 	%f33, [%rd6+-28];
	ld.global.f32 	%f34, [%rd6+-36];
	sub.f32 	%f35, %f33, %f34;
	mul.f32 	%f36, %f32, %f35;
	setp.gt.f32 	%p7, %f30, %f36;
	setp.leu.f32 	%p8, %f30, %f36;
	selp.u32 	%r53, 1, 0, %p8;
	add.s32 	%r54, %r50, %r53;
	selp.u32 	%r55, 1, 0, %p7;
	add.s32 	%r56, %r52, %r55;
	ld.global.f32 	%f37, [%rd6+-16];
	ld.global.f32 	%f38, [%rd6+-20];
	sub.f32 	%f39, %f37, %f38;
	ld.global.f32 	%f40, [%rd6+-8];
	sub.f32 	%f41, %f40, %f37;
	mul.f32 	%f42, %f39, %f41;
	ld.global.f32 	%f43, [%rd6+-24];
	sub.f32 	%f44, %f37, %f43;
	ld.global.f32 	%f45, [%rd6+-4];
	ld.global.f32 	%f46, [%rd6+-12];
	sub.f32 	%f47, %f45, %f46;
	mul.f32 	%f48, %f44, %f47;
	setp.gt.f32 	%p9, %f42, %f48;
	setp.leu.f32 	%p10, %f42, %f48;
	selp.u32 	%r57, 1, 0, %p10;
	add.s32 	%r58, %r54, %r57;
	selp.u32 	%r59, 1, 0, %p9;
	add.s32 	%r60, %r56, %r59;
	ld.global.f32 	%f49, [%rd6+8];
	ld.global.f32 	%f50, [%rd6+4];
	sub.f32 	%f51, %f49, %f50;
	ld.global.f32 	%f52, [%rd6+16];
	sub.f32 	%f53, %f52, %f49;
	mul.f32 	%f54, %f51, %f53;
	ld.global.f32 	%f55, [%rd6];
	sub.f32 	%f56, %f49, %f55;
	ld.global.f32 	%f57, [%rd6+20];
	ld.global.f32 	%f58, [%rd6+12];
	sub.f32 	%f59, %f57, %f58;
	mul.f32 	%f60, %f56, %f59;
	setp.gt.f32 	%p11, %f54, %f60;
	setp.leu.f32 	%p12, %f54, %f60;
	selp.u32 	%r61, 1, 0, %p12;
	add.s32 	%r62, %r58, %r61;
	selp.u32 	%r63, 1, 0, %p11;
	add.s32 	%r64, %r60, %r63;
	ld.global.f32 	%f61, [%rd6+32];
	ld.global.f32 	%f62, [%rd6+28];
	sub.f32 	%f63, %f61, %f62;
	ld.global.f32 	%f64, [%rd6+40];
	sub.f32 	%f65, %f64, %f61;
	mul.f32 	%f66, %f63, %f65;
	ld.global.f32 	%f67, [%rd6+24];
	sub.f32 	%f68, %f61, %f67;
	ld.global.f32 	%f69, [%rd6+44];
	ld.global.f32 	%f70, [%rd6+36];
	sub.f32 	%f71, %f69, %f70;
	mul.f32 	%f72, %f68, %f71;
	setp.gt.f32 	%p13, %f66, %f72;
	setp.leu.f32 	%p14, %f66, %f72;
	selp.u32 	%r65, 1, 0, %p14;
	add.s32 	%r66, %r62, %r65;
	selp.u32 	%r67, 1, 0, %p13;
	add.s32 	%r68, %r64, %r67;
	ld.global.f32 	%f73, [%rd6+56];
	ld.global.f32 	%f74, [%rd6+52];
	sub.f32 	%f75, %f73, %f74;
	ld.global.f32 	%f76, [%rd6+64];
	sub.f32 	%f77, %f76, %f73;
	mul.f32 	%f78, %f75, %f77;
	ld.global.f32 	%f79, [%rd6+48];
	sub.f32 	%f80, %f73, %f79;
	ld.global.f32 	%f81, [%rd6+68];
	ld.global.f32 	%f82, [%rd6+60];
	sub.f32 	%f83, %f81, %f82;
	mul.f32 	%f84, %f80, %f83;
	setp.gt.f32 	%p15, %f78, %f84;
	setp.leu.f32 	%p16, %f78, %f84;
	selp.u32 	%r69, 1, 0, %p16;
	add.s32 	%r70, %r66, %r69;
	selp.u32 	%r71, 1, 0, %p15;
	add.s32 	%r72, %r68, %r71;
	ld.global.f32 	%f85, [%rd6+80];
	ld.global.f32 	%f86, [%rd6+76];
	sub.f32 	%f87, %f85, %f86;
	ld.global.f32 	%f88, [%rd6+88];
	sub.f32 	%f89, %f88, %f85;
	mul.f32 	%f90, %f87, %f89;
	ld.global.f32 	%f91, [%rd6+72];
	sub.f32 	%f92, %f85, %f91;
	ld.global.f32 	%f93, [%rd6+92];
	ld.global.f32 	%f94, [%rd6+84];
	sub.f32 	%f95, %f93, %f94;
	mul.f32 	%f96, %f92, %f95;
	setp.gt.f32 	%p17, %f90, %f96;
	setp.leu.f32 	%p18, %f90, %f96;
	selp.u32 	%r73, 1, 0, %p18;
	add.s32 	%r122, %r70, %r73;
	selp.u32 	%r74, 1, 0, %p17;
	add.s32 	%r123, %r72, %r74;
	add.s32 	%r104, %r104, 8;
	add.s32 	%r103, %r103, 8;
	setp.ne.s32 	%p19, %r104, 0;
	@%p19 bra 	$L__BB0_3;
$L__BB0_4:
	setp.eq.s32 	%p20, %r3, 0;
	@%p20 bra 	$L__BB0_12;
	and.b32  	%r19, %r40, 3;
	setp.lt.u32 	%p21, %r3, 4;
	@%p21 bra 	$L__BB0_7;
	add.s32 	%r76, %r114, %r2;
	mul.wide.s32 	%rd7, %r76, 24;
	add.s64 	%rd8, %rd1, %rd7;
	ld.global.f32 	%f97, [%rd8+8];
	ld.global.f32 	%f98, [%rd8+4];
	sub.f32 	%f99, %f97, %f98;
	ld.global.f32 	%f100, [%rd8+16];
	sub.f32 	%f101, %f100, %f97;
	mul.f32 	%f102, %f99, %f101;
	ld.global.f32 	%f103, [%rd8];
	sub.f32 	%f104, %f97, %f103;
	ld.global.f32 	%f105, [%rd8+20];
	ld.global.f32 	%f106, [%rd8+12];
	sub.f32 	%f107, %f105, %f106;
	mul.f32 	%f108, %f104, %f107;
	setp.gt.f32 	%p22, %f102, %f108;
	setp.leu.f32 	%p23, %f102, %f108;
	selp.u32 	%r77, 1, 0, %p23;
	add.s32 	%r78, %r122, %r77;
	selp.u32 	%r79, 1, 0, %p22;
	add.s32 	%r80, %r123, %r79;
	ld.global.f32 	%f109, [%rd8+32];
	ld.global.f32 	%f110, [%rd8+28];
	sub.f32 	%f111, %f109, %f110;
	ld.global.f32 	%f112, [%rd8+40];
	sub.f32 	%f113, %f112, %f109;
	mul.f32 	%f114, %f111, %f113;
	ld.global.f32 	%f115, [%rd8+24];
	sub.f32 	%f116, %f109, %f115;
	ld.global.f32 	%f117, [%rd8+44];
	ld.global.f32 	%f118, [%rd8+36];
	sub.f32 	%f119, %f117, %f118;
	mul.f32 	%f120, %f116, %f119;
	setp.gt.f32 	%p24, %f114, %f120;
	setp.leu.f32 	%p25, %f114, %f120;
	selp.u32 	%r81, 1, 0, %p25;
	add.s32 	%r82, %r78, %r81;
	selp.u32 	%r83, 1, 0, %p24;
	add.s32 	%r84, %r80, %r83;
	ld.global.f32 	%f121, [%rd8+56];
	ld.global.f32 	%f122, [%rd8+52];
	sub.f32 	%f123, %f121, %f122;
	ld.global.f32 	%f124, [%rd8+64];
	sub.f32 	%f125, %f124, %f121;
	mul.f32 	%f126, %f123, %f125;
	ld.global.f32 	%f127, [%rd8+48];
	sub.f32 	%f128, %f121, %f127;
	ld.global.f32 	%f129, [%rd8+68];
	ld.global.f32 	%f130, [%rd8+60];
	sub.f32 	%f131, %f129, %f130;
	mul.f32 	%f132, %f128, %f131;
	setp.gt.f32 	%p26, %f126, %f132;
	setp.leu.f32 	%p27, %f126, %f132;
	selp.u32 	%r85, 1, 0, %p27;
	add.s32 	%r86, %r82, %r85;
	selp.u32 	%r87, 1, 0, %p26;
	add.s32 	%r88, %r84, %r87;
	ld.global.f32 	%f133, [%rd8+80];
	ld.global.f32 	%f134, [%rd8+76];
	sub.f32 	%f135, %f133, %f134;
	ld.global.f32 	%f136, [%rd8+88];
	sub.f32 	%f137, %f136, %f133;
	mul.f32 	%f138, %f135, %f137;
	ld.global.f32 	%f139, [%rd8+72];
	sub.f32 	%f140, %f133, %f139;
	ld.global.f32 	%f141, [%rd8+92];
	ld.global.f32 	%f142, [%rd8+84];
	sub.f32 	%f143, %f141, %f142;
	mul.f32 	%f144, %f140, %f143;
	setp.gt.f32 	%p28, %f138, %f144;
	setp.leu.f32 	%p29, %f138, %f144;
	selp.u32 	%r89, 1, 0, %p29;
	add.s32 	%r122, %r86, %r89;
	selp.u32 	%r90, 1, 0, %p28;
	add.s32 	%r123, %r88, %r90;
	add.s32 	%r114, %r114, 4;
$L__BB0_7:
	setp.eq.s32 	%p30, %r19, 0;
	@%p30 bra 	$L__BB0_12;
	setp.eq.s32 	%p31, %r19, 1;
	@%p31 bra 	$L__BB0_10;
	add.s32 	%r92, %r114, %r2;
	mul.wide.s32 	%rd9, %r92, 24;
	add.s64 	%rd10, %rd1, %rd9;
	ld.global.f32 	%f145, [%rd10+8];
	ld.global.f32 	%f146, [%rd10+4];
	sub.f32 	%f147, %f145, %f146;
	ld.global.f32 	%f148, [%rd10+16];
	sub.f32 	%f149, %f148, %f145;
	mul.f32 	%f150, %f147, %f149;
	ld.global.f32 	%f151, [%rd10];
	sub.f32 	%f152, %f145, %f151;
	ld.global.f32 	%f153, [%rd10+20];
	ld.global.f32 	%f154, [%rd10+12];
	sub.f32 	%f155, %f153, %f154;
	mul.f32 	%f156, %f152, %f155;
	setp.gt.f32 	%p32, %f150, %f156;
	setp.leu.f32 	%p33, %f150, %f156;
	selp.u32 	%r93, 1, 0, %p33;
	add.s32 	%r94, %r122, %r93;
	selp.u32 	%r95, 1, 0, %p32;
	add.s32 	%r96, %r123, %r95;
	ld.global.f32 	%f157, [%rd10+32];
	ld.global.f32 	%f158, [%rd10+28];
	sub.f32 	%f159, %f157, %f158;
	ld.global.f32 	%f160, [%rd10+40];
	sub.f32 	%f161, %f160, %f157;
	mul.f32 	%f162, %f159, %f161;
	ld.global.f32 	%f163, [%rd10+24];
	sub.f32 	%f164, %f157, %f163;
	ld.global.f32 	%f165, [%rd10+44];
	ld.global.f32 	%f166, [%rd10+36];
	sub.f32 	%f167, %f165, %f166;
	mul.f32 	%f168, %f164, %f167;
	setp.gt.f32 	%p34, %f162, %f168;
	setp.leu.f32 	%p35, %f162, %f168;
	selp.u32 	%r97, 1, 0, %p35;
	add.s32 	%r122, %r94, %r97;
	selp.u32 	%r98, 1, 0, %p34;
	add.s32 	%r123, %r96, %r98;
	add.s32 	%r114, %r114, 2;
$L__BB0_10:
	and.b32  	%r99, %r40, 1;
	setp.eq.b32 	%p36, %r99, 1;
	not.pred 	%p37, %p36;
	@%p37 bra 	$L__BB0_12;
	add.s32 	%r100, %r114, %r2;
	mul.wide.s32 	%rd11, %r100, 24;
	add.s64 	%rd12, %rd1, %rd11;
	ld.global.f32 	%f169, [%rd12+8];
	ld.global.f32 	%f170, [%rd12+4];
	sub.f32 	%f171, %f169, %f170;
	ld.global.f32 	%f172, [%rd12+16];
	sub.f32 	%f173, %f172, %f169;
	mul.f32 	%f174, %f171, %f173;
	ld.global.f32 	%f175, [%rd12];
	sub.f32 	%f176, %f169, %f175;
	ld.global.f32 	%f177, [%rd12+20];
	ld.global.f32 	%f178, [%rd12+12];
	sub.f32 	%f179, %f177, %f178;
	mul.f32 	%f180, %f176, %f179;
	setp.gt.f32 	%p38, %f174, %f180;
	setp.leu.f32 	%p39, %f174, %f180;
	selp.u32 	%r101, 1, 0, %p39;
	add.s32 	%r122, %r122, %r101;
	selp.u32 	%r102, 1, 0, %p38;
	add.s32 	%r123, %r123, %r102;
$L__BB0_12:
	cvta.to.global.u64 	%rd13, %rd3;
	mul.wide.u32 	%rd14, %r1, 8;
	add.s64 	%rd15, %rd13, %rd14;
	st.global.u32 	[%rd15], %r122;
	st.global.u32 	[%rd15+4], %r123;
	ret;

}


// ===== COMPILED SASS (sm_100) =====

	.target	sm_100

	.elftype	@"ET_EXEC"


//--------------------- .note.nv.tkinfo           --------------------------
	.section	.note.nv.tkinfo,"",@"SHT_NOTE"
	.sectionflags	@"SHF_NOTE_NV_TKINFO"
	.tkinfo
        /*0018*/ 	.word	0x00000002
        /*0030*/ 	.string	""
        /*0030*/ 	.string	"ptxas"
        /*0030*/ 	.string	"Cuda compilation tools, release 13.0, V13.0.88"
        /*0030*/ 	.string	"Build cuda_13.0.r13.0/compiler.36424714_0"
        /*0030*/ 	.string	"-arch sm_100 -m 64 "



//--------------------- .note.nv.cuinfo           --------------------------
	.section	.note.nv.cuinfo,"",@"SHT_NOTE"
	.sectionflags	@"SHF_NOTE_NV_CUINFO"
        /*0018*/ 	.short	0x0002
        /*001a*/ 	.short	0x0064
        /*001c*/ 	.short	0x0082
	.zero		2


//--------------------- .nv.info                  --------------------------
	.section	.nv.info,"",@"SHT_CUDA_INFO"
	.align	4


	//----- nvinfo : EIATTR_REGCOUNT
	.align		4
        /*0000*/ 	.byte	0x04, 0x2f
        /*0002*/ 	.short	(.L_1 - .L_0)
	.align		4
.L_0:
        /*0004*/ 	.word	index@(_Z19countPolygonsKernelPK7PolygonP12PolygonCountj)
        /*0008*/ 	.word	0x00000020


	//----- nvinfo : EIATTR_FRAME_SIZE
	.align		4
.L_1:
        /*000c*/ 	.byte	0x04, 0x11
        /*000e*/ 	.short	(.L_3 - .L_2)
	.align		4
.L_2:
        /*0010*/ 	.word	index@(_Z19countPolygonsKernelPK7PolygonP12PolygonCountj)
        /*0014*/ 	.word	0x00000000


	//----- nvinfo : EIATTR_MIN_STACK_SIZE
	.align		4
.L_3:
        /*0018*/ 	.byte	0x04, 0x12
        /*001a*/ 	.short	(.L_5 - .L_4)
	.align		4
.L_4:
        /*001c*/ 	.word	index@(_Z19countPolygonsKernelPK7PolygonP12PolygonCountj)
        /*0020*/ 	.word	0x00000000
.L_5:


//--------------------- .nv.compat                --------------------------
	.section	.nv.compat,"",@"SHT_CUDA_COMPAT_INFO"
	.align	4
        /*0000*/ 	.byte	0x02, 0x09, 0x00, 0x00, 0x02, 0x02, 0x01, 0x00, 0x02, 0x05, 0x05, 0x00, 0x03, 0x07, 0x01, 0x01
        /*0010*/ 	.byte	0x02, 0x03, 0x00, 0x00, 0x02, 0x06, 0x01, 0x00, 0x04, 0x0b, 0x08, 0x00, 0x09, 0x00, 0x00, 0x00
        /*0020*/ 	.byte	0x00, 0x00, 0x00, 0x00


//--------------------- .nv.info._Z19countPolygonsKernelPK7PolygonP12PolygonCountj --------------------------
	.section	.nv.info._Z19countPolygonsKernelPK7PolygonP12PolygonCountj,"",@"SHT_CUDA_INFO"
	.sectionflags	@""
	.align	4


	//----- nvinfo : EIATTR_CUDA_API_VERSION
	.align		4
        /*0000*/ 	.byte	0x04, 0x37
        /*0002*/ 	.short	(.L_7 - .L_6)
.L_6:
        /*0004*/ 	.word	0x00000082


	//----- nvinfo : EIATTR_KPARAM_INFO
	.align		4
.L_7:
        /*0008*/ 	.byte	0x04, 0x17
        /*000a*/ 	.short	(.L_9 - .L_8)
.L_8:
        /*000c*/ 	.word	0x00000000
        /*0010*/ 	.short	0x0002
        /*0012*/ 	.short	0x0010
        /*0014*/ 	.byte	0x00, 0xf0, 0x11, 0x00


	//----- nvinfo : EIATTR_KPARAM_INFO
	.align		4
.L_9:
        /*0018*/ 	.byte	0x04, 0x17
        /*001a*/ 	.short	(.L_11 - .L_10)
.L_10:
        /*001c*/ 	.word	0x00000000
        /*0020*/ 	.short	0x0001
        /*0022*/ 	.short	0x0008
        /*0024*/ 	.byte	0x00, 0xf5, 0x21, 0x00


	//----- nvinfo : EIATTR_KPARAM_INFO
	.align		4
.L_11:
        /*0028*/ 	.byte	0x04, 0x17
        /*002a*/ 	.short	(.L_13 - .L_12)
.L_12:
        /*002c*/ 	.word	0x00000000
        /*0030*/ 	.short	0x0000
        /*0032*/ 	.short	0x0000
        /*0034*/ 	.byte	0x00, 0xf5, 0x21, 0x00


	//----- nvinfo : EIATTR_SPARSE_MMA_MASK
	.align		4
.L_13:
        /*0038*/ 	.byte	0x03, 0x50
        /*003a*/ 	.short	0x0000


	//----- nvinfo : EIATTR_MAXREG_COUNT
	.align		4
        /*003c*/ 	.byte	0x03, 0x1b
        /*003e*/ 	.short	0x00ff


	//----- nvinfo : EIATTR_MERCURY_ISA_VERSION
	.align		4
        /*0040*/ 	.byte	0x03, 0x5f
        /*0042*/ 	.short	0x0101


	//----- nvinfo : EIATTR_VRC_CTA_INIT_COUNT
	.align		4
        /*0044*/ 	.byte	0x02, 0x4a
	.zero		1
	.zero		1


	//----- nvinfo : EIATTR_EXIT_INSTR_OFFSETS
	.align		4
        /*0048*/ 	.byte	0x04, 0x1c
        /*004a*/ 	.short	(.L_15 - .L_14)


	//   ....[0]....
.L_14:
        /*004c*/ 	.word	0x000013a0


	//----- nvinfo : EIATTR_CBANK_PARAM_SIZE
	.align		4
.L_15:
        /*0050*/ 	.byte	0x03, 0x19
        /*0052*/ 	.short	0x0014


	//----- nvinfo : EIATTR_PARAM_CBANK
	.align		4
        /*0054*/ 	.byte	0x04, 0x0a
        /*0056*/ 	.short	(.L_17 - .L_16)
	.align		4
.L_16:
        /*0058*/ 	.word	index@(.nv.constant0._Z19countPolygonsKernelPK7PolygonP12PolygonCountj)
        /*005c*/ 	.short	0x0380
        /*005e*/ 	.short	0x0014


	//----- nvinfo : EIATTR_SW_WAR
	.align		4
.L_17:
        /*0060*/ 	.byte	0x04, 0x36
        /*0062*/ 	.short	(.L_19 - .L_18)
.L_18:
        /*0064*/ 	.word	0x00000008
.L_19:


//--------------------- .nv.callgraph             --------------------------
	.section	.nv.callgraph,"",@"SHT_CUDA_CALLGRAPH"
	.align	4
	.sectionentsize	8
	.align		4
        /*0000*/ 	.word	0x00000000
	.align		4
        /*0004*/ 	.word	0xffffffff
	.align		4
        /*0008*/ 	.word	0x00000000
	.align		4
        /*000c*/ 	.word	0xfffffffe
	.align		4
        /*0010*/ 	.word	0x00000000
	.align		4
        /*0014*/ 	.word	0xfffffffd
	.align		4
        /*0018*/ 	.word	0x00000000
	.align		4
        /*001c*/ 	.word	0xfffffffc


//--------------------- .text._Z19countPolygonsKernelPK7PolygonP12PolygonCountj --------------------------
	.section	.text._Z19countPolygonsKernelPK7PolygonP12PolygonCountj,"ax",@progbits
	.align	128
        .global         _Z19countPolygonsKernelPK7PolygonP12PolygonCountj
        .type           _Z19countPolygonsKernelPK7PolygonP12PolygonCountj,@function
        .size           _Z19countPolygonsKernelPK7PolygonP12PolygonCountj,(.L_x_6 - _Z19countPolygonsKernelPK7PolygonP12PolygonCountj)
        .other          _Z19countPolygonsKernelPK7PolygonP12PolygonCountj,@"STO_CUDA_ENTRY STV_DEFAULT"
_Z19countPolygonsKernelPK7PolygonP12PolygonCountj:
.text._Z19countPolygonsKernelPK7PolygonP12PolygonCountj:
[----:B------:R-:W-:Y:S01]  /*0000*/  LDC R1, c[0x0][0x37c] ;  /* 0x0000df00ff017b82 */ /* 0x000fe20000000800 */
[----:B------:R-:W0:Y:S01]  /*0010*/  LDCU UR7, c[0x0][0x390] ;  /* 0x00007200ff0777ac */ /* 0x000e220008000800 */
[----:B------:R-:W1:Y:S01]  /*0020*/  S2R R0, SR_TID.X ;  /* 0x0000000000007919 */ /* 0x000e620000002100 */
[----:B------:R-:W-:Y:S01]  /*0030*/  HFMA2 R10, -RZ, RZ, 0, 0 ;  /* 0x00000000ff0a7431 */ /* 0x000fe200000001ff */
[----:B------:R-:W-:Y:S01]  /*0040*/  MOV R8, RZ ;  /* 0x000000ff00087202 */ /* 0x000fe20000000f00 */
[----:B------:R-:W2:Y:S01]  /*0050*/  LDCU.64 UR12, c[0x0][0x358] ;  /* 0x00006b00ff0c77ac */ /* 0x000ea20008000a00 */
[----:B0-----:R-:W-:-:S09]  /*0060*/  UISETP.NE.AND UP0, UPT, UR7, URZ, UPT ;  /* 0x000000ff0700728c */ /* 0x001fd2000bf05270 */
[----:B--2---:R-:W-:Y:S05]  /*0070*/  BRA.U !UP0, `(.L_x_0) ;  /* 0x0000001108b87547 */ /* 0x004fea000b800000 */
[----:B------:R-:W-:Y:S02]  /*0080*/  UISETP.GE.U32.AND UP1, UPT, UR7, 0x8, UPT ;  /* 0x000000080700788c */ /* 0x000fe4000bf26070 */
[----:B-1----:R-:W-:Y:S01]  /*0090*/  IMAD R4, R0, UR7, RZ ;  /* 0x0000000700047c24 */ /* 0x002fe2000f8e02ff */
[----:B------:R-:W-:Y:S01]  /*00a0*/  ULOP3.LUT UR10, UR7, 0x7, URZ, 0xc0, !UPT ;  /* 0x00000007070a7892 */ /* 0x000fe2000f8ec0ff */
[----:B------:R-:W-:Y:S01]  /*00b0*/  MOV R8, RZ ;  /* 0x000000ff00087202 */ /* 0x000fe20000000f00 */
[----:B------:R-:W-:Y:S01]  /*00c0*/  UMOV UR4, URZ ;  /* 0x000000ff00047c82 */ /* 0x000fe20008000000 */
[----:B------:R-:W-:Y:S01]  /*00d0*/  MOV R10, RZ ;  /* 0x000000ff000a7202 */ /* 0x000fe20000000f00 */
[----:B------:R-:W-:Y:S02]  /*00e0*/  UISETP.NE.AND UP0, UPT, UR10, URZ, UPT ;  /* 0x000000ff0a00728c */ /* 0x000fe4000bf05270 */
[----:B------:R-:W-:Y:S09]  /*00f0*/  BRA.U !UP1, `(.L_x_1) ;  /* 0x00000009095c7547 */ /* 0x000ff2000b800000 */
[----:B------:R-:W0:Y:S01]  /*0100*/  LDCU.64 UR8, c[0x0][0x380] ;  /* 0x00007000ff0877ac */ /* 0x000e220008000a00 */
[----:B------:R-:W-:Y:S01]  /*0110*/  HFMA2 R8, -RZ, RZ, 0, 0 ;  /* 0x00000000ff087431 */ /* 0x000fe200000001ff */
[----:B------:R-:W-:Y:S01]  /*0120*/  MOV R5, R4 ;  /* 0x0000000400057202 */ /* 0x000fe20000000f00 */
[----:B------:R-:W-:Y:S01]  /*0130*/  HFMA2 R10, -RZ, RZ, 0, 0 ;  /* 0x00000000ff0a7431 */ /* 0x000fe200000001ff */
[----:B------:R-:W-:Y:S02]  /*0140*/  ULOP3.LUT UR4, UR7, 0xfffffff8, URZ, 0xc0, !UPT ;  /* 0xfffffff807047892 */ /* 0x000fe4000f8ec0ff */
[----:B0-----:R-:W-:Y:S02]  /*0150*/  UIADD3 UR5, UP1, UPT, UR8, 0x60, URZ ;  /* 0x0000006008057890 */ /* 0x001fe4000ff3e0ff */
[----:B------:R-:W-:Y:S02]  /*0160*/  UIADD3 UR8, UPT, UPT, -UR4, URZ, URZ ;  /* 0x000000ff04087290 */ /* 0x000fe4000fffe1ff */
[----:B------:R-:W-:-:S12]  /*0170*/  UIADD3.X UR6, UPT, UPT, URZ, UR9, URZ, UP1, !UPT ;  /* 0x00000009ff067290 */ /* 0x000fd80008ffe4ff */
.L_x_2:
[----:B------:R-:W-:Y:S02]  /*0180*/  MOV R2, UR5 ;  /* 0x0000000500027c02 */ /* 0x000fe40008000f00 */
[----:B------:R-:W-:-:S03]  /*0190*/  MOV R3, UR6 ;  /* 0x0000000600037c02 */ /* 0x000fc60008000f00 */
[----:B------:R-:W-:-:S05]  /*01a0*/  IMAD.WIDE R2, R5, 0x18, R2 ;  /* 0x0000001805027825 */ /* 0x000fca00078e0202 */
[----:B------:R-:W2:Y:S04]  /*01b0*/  LDG.E R11, desc[UR12][R2.64+-0x58] ;  /* 0xffffa80c020b7981 */ /* 0x000ea8000c1e1900 */
[----:B------:R-:W2:Y:S04]  /*01c0*/  LDG.E R6, desc[UR12][R2.64+-0x5c] ;  /* 0xffffa40c02067981 */ /* 0x000ea8000c1e1900 */
[----:B------:R-:W3:Y:S04]  /*01d0*/  LDG.E R16, desc[UR12][R2.64+-0x50] ;  /* 0xffffb00c02107981 */ /* 0x000ee8000c1e1900 */
[----:B------:R-:W4:Y:S04]  /*01e0*/  LDG.E R22, desc[UR12][R2.64+-0x4c] ;  /* 0xffffb40c02167981 */ /* 0x000f28000c1e1900 */
[----:B------:R-:W4:Y:S04]  /*01f0*/  LDG.E R7, desc[UR12][R2.64+-0x54] ;  /* 0xffffac0c02077981 */ /* 0x000f28000c1e1900 */
[----:B------:R-:W5:Y:S04]  /*0200*/  LDG.E R18, desc[UR12][R2.64+-0x60] ;  /* 0xffffa00c02127981 */ /* 0x000f68000c1e1900 */
        /* <DEDUP_REMOVED lines=9> */
[----:B------:R-:W5:Y:S01]  /*02a0*/  LDG.E R27, desc[UR12][R2.64+0x4c] ;  /* 0x00004c0c021b7981 */ /* 0x000f62000c1e1900 */
[C---:B--2---:R-:W-:Y:S01]  /*02b0*/  FADD R6, R11.reuse, -R6 ;  /* 0x800000060b067221 */ /* 0x044fe20000000000 */
[----:B---3--:R-:W-:-:S02]  /*02c0*/  FADD R9, -R11, R16 ;  /* 0x000000100b097221 */ /* 0x008fc40000000100 */
[----:B------:R-:W2:Y:S02]  /*02d0*/  LDG.E R16, desc[UR12][R2.64+-0x4] ;  /* 0xfffffc0c02107981 */ /* 0x000ea4000c1e1900 */
[----:B------:R-:W-:Y:S02]  /*02e0*/  FMUL R9, R6, R9 ;  /* 0x0000000906097220 */ /* 0x000fe40000400000 */
[----:B------:R-:W3:Y:S01]  /*02f0*/  LDG.E R6, desc[UR12][R2.64+-0x1c] ;  /* 0xffffe40c02067981 */ /* 0x000ee2000c1e1900 */
[----:B----4-:R-:W-:-:S03]  /*0300*/  FADD R22, R22, -R7 ;  /* 0x8000000716167221 */ /* 0x010fc60000000000 */
[----:B------:R-:W3:Y:S01]  /*0310*/  LDG.E R7, desc[UR12][R2.64+-0x24] ;  /* 0xffffdc0c02077981 */ /* 0x000ee2000c1e1900 */
[----:B-----5:R-:W-:-:S03]  /*0320*/  FADD R11, R11, -R18 ;  /* 0x800000120b0b7221 */ /* 0x020fc60000000000 */
[----:B------:R-:W4:Y:S01]  /*0330*/  LDG.E R18, desc[UR12][R2.64+-0x30] ;  /* 0xffffd00c02127981 */ /* 0x000f22000c1e1900 */
[C---:B------:R-:W-:Y:S01]  /*0340*/  FADD R21, R14.reuse, -R21 ;  /* 0x800000150e157221 */ /* 0x040fe20000000000 */
[C---:B------:R-:W-:Y:S02]  /*0350*/  FADD R26, -R14.reuse, R17 ;  /* 0x000000110e1a7221 */ /* 0x040fe40000000100 */
[----:B------:R-:W5:Y:S01]  /*0360*/  LDG.E R17, desc[UR12][R2.64+-0x8] ;  /* 0xfffff80c02117981 */ /* 0x000f62000c1e1900 */
[----:B------:R-:W-:-:S03]  /*0370*/  FADD R23, R14, -R15 ;  /* 0x8000000f0e177221 */ /* 0x000fc60000000000 */
[----:B------:R-:W5:Y:S04]  /*0380*/  LDG.E R14, desc[UR12][R2.64+-0x10] ;  /* 0xfffff00c020e7981 */ /* 0x000f68000c1e1900 */
[----:B------:R-:W2:Y:S01]  /*0390*/  LDG.E R15, desc[UR12][R2.64+-0xc] ;  /* 0xfffff40c020f7981 */ /* 0x000ea2000c1e1900 */
[----:B------:R-:W-:-:S03]  /*03a0*/  FADD R28, R12, -R13 ;  /* 0x8000000d0c1c7221 */ /* 0x000fc60000000000 */
[----:B------:R-:W2:Y:S04]  /*03b0*/  LDG.E R12, desc[UR12][R2.64+-0x14] ;  /* 0xffffec0c020c7981 */ /* 0x000ea8000c1e1900 */
[----:B------:R-:W2:Y:S01]  /*03c0*/  LDG.E R13, desc[UR12][R2.64+-0x18] ;  /* 0xffffe80c020d7981 */ /* 0x000ea2000c1e1900 */
[----:B------:R-:W-:Y:S01]  /*03d0*/  FMUL R22, R11, R22 ;  /* 0x000000160b167220 */ /* 0x000fe20000400000 */
[----:B------:R-:W-:Y:S01]  /*03e0*/  FMUL R21, R21, R26 ;  /* 0x0000001a15157220 */ /* 0x000fe20000400000 */
[----:B------:R-:W-:Y:S01]  /*03f0*/  FMUL R28, R23, R28 ;  /* 0x0000001c171c7220 */ /* 0x000fe20000400000 */
[----:B------:R-:W-:Y:S01]  /*0400*/  FADD R11, R19, -R20 ;  /* 0x80000014130b7221 */ /* 0x000fe20000000000 */
[----:B------:R-:W2:Y:S01]  /*0410*/  LDG.E R23, desc[UR12][R2.64+0x4] ;  /* 0x0000040c02177981 */ /* 0x000ea2000c1e1900 */
[----:B------:R-:W-:Y:S01]  /*0420*/  FSETP.GT.AND P1, PT, R9, R22, PT ;  /* 0x000000160900720b */ /* 0x000fe20003f24000 */
[----:B------:R-:W-:-:S02]  /*0430*/  FADD R24, -R19, R24 ;  /* 0x0000001813187221 */ /* 0x000fc40000000100 */
[----:B------:R-:W2:Y:S01]  /*0440*/  LDG.E R9, desc[UR12][R2.64] ;  /* 0x0000000c02097981 */ /* 0x000ea2000c1e1900 */
[----:B------:R-:W-:Y:S01]  /*0450*/  FSETP.GT.AND P0, PT, R21, R28, PT ;  /* 0x0000001c1500720b */ /* 0x000fe20003f04000 */
[----:B------:R-:W-:Y:S02]  /*0460*/  FMUL R11, R11, R24 ;  /* 0x000000180b0b7220 */ /* 0x000fe40000400000 */
[----:B------:R-:W2:Y:S01]  /*0470*/  LDG.E R20, desc[UR12][R2.64+0x18] ;  /* 0x0000180c02147981 */ /* 0x000ea2000c1e1900 */
[----:B---3--:R-:W-:-:S03]  /*0480*/  FADD R22, R6, -R7 ;  /* 0x8000000706167221 */ /* 0x008fc60000000000 */
[----:B------:R-:W3:Y:S04]  /*0490*/  LDG.E R6, desc[UR12][R2.64+0x8] ;  /* 0x0000080c02067981 */ /* 0x000ee8000c1e1900 */
[----:B------:R-:W3:Y:S01]  /*04a0*/  LDG.E R7, desc[UR12][R2.64+0x10] ;  /* 0x0000100c02077981 */ /* 0x000ee2000c1e1900 */
[----:B----4-:R-:W-:-:S03]  /*04b0*/  FADD R19, R19, -R18 ;  /* 0x8000001213137221 */ /* 0x010fc60000000000 */
[----:B------:R-:W4:Y:S01]  /*04c0*/  LDG.E R18, desc[UR12][R2.64+0x28] ;  /* 0x0000280c02127981 */ /* 0x000f22000c1e1900 */
[----:B-----5:R-:W-:-:S03]  /*04d0*/  FADD R24, -R14, R17 ;  /* 0x000000110e187221 */ /* 0x020fc60000000100 */
[----:B------:R-:W5:Y:S01]  /*04e0*/  LDG.E R17, desc[UR12][R2.64+0x14] ;  /* 0x0000140c02117981 */ /* 0x000f62000c1e1900 */
[----:B--2---:R-:W-:-:S03]  /*04f0*/  FADD R26, R16, -R15 ;  /* 0x8000000f101a7221 */ /* 0x004fc60000000000 */
[----:B------:R-:W5:Y:S01]  /*0500*/  LDG.E R16, desc[UR12][R2.64+0xc] ;  /* 0x00000c0c02107981 */ /* 0x000f62000c1e1900 */
[----:B------:R-:W-:-:S03]  /*0510*/  FADD R21, R14, -R12 ;  /* 0x8000000c0e157221 */ /* 0x000fc60000000000 */
[----:B------:R-:W2:Y:S01]  /*0520*/  LDG.E R12, desc[UR12][R2.64+0x1c] ;  /* 0x00001c0c020c7981 */ /* 0x000ea2000c1e1900 */
[----:B------:R-:W-:-:S03]  /*0530*/  FADD R25, R14, -R13 ;  /* 0x8000000d0e197221 */ /* 0x000fc60000000000 */
[----:B------:R-:W2:Y:S04]  /*0540*/  LDG.E R13, desc[UR12][R2.64+0x20] ;  /* 0x0000200c020d7981 */ /* 0x000ea8000c1e1900 */
[----:B------:R-:W4:Y:S04]  /*0550*/  LDG.E R14, desc[UR12][R2.64+0x2c] ;  /* 0x00002c0c020e7981 */ /* 0x000f28000c1e1900 */
[----:B------:R-:W4:Y:S01]  /*0560*/  LDG.E R15, desc[UR12][R2.64+0x24] ;  /* 0x0000240c020f7981 */ /* 0x000f22000c1e1900 */
[----:B------:R-:W-:Y:S01]  /*0570*/  FMUL R24, R21, R24 ;  /* 0x0000001815187220 */ /* 0x000fe20000400000 */
[----:B------:R-:W-:Y:S01]  /*0580*/  FMUL R25, R25, R26 ;  /* 0x0000001a19197220 */ /* 0x000fe20000400000 */
[----:B------:R-:W-:Y:S01]  /*0590*/  FMUL R22, R19, R22 ;  /* 0x0000001613167220 */ /* 0x000fe20000400000 */
[----:B------:R-:W-:-:S02]  /*05a0*/  IADD3 R21, PT, PT, R10, 0x1, RZ ;  /* 0x000000010a157810 */ /* 0x000fc40007ffe0ff */
[----:B------:R-:W-:Y:S02]  /*05b0*/  IADD3 R19, PT, PT, R8, 0x1, RZ ;  /* 0x0000000108137810 */ /* 0x000fe40007ffe0ff */
[----:B------:R-:W-:Y:S02]  /*05c0*/  @P1 IADD3 R21, PT, PT, R10, RZ, RZ ;  /* 0x000000ff0a151210 */ /* 0x000fe40007ffe0ff */
[----:B------:R-:W-:Y:S01]  /*05d0*/  @!P1 IADD3 R19, PT, PT, R8, RZ, RZ ;  /* 0x000000ff08139210 */ /* 0x000fe20007ffe0ff */
[----:B------:R-:W4:Y:S01]  /*05e0*/  LDG.E R10, desc[UR12][R2.64+0x3c] ;  /* 0x00003c0c020a7981 */ /* 0x000f22000c1e1900 */
[----:B------:R-:W-:Y:S02]  /*05f0*/  FSETP.GT.AND P1, PT, R24, R25, PT ;  /* 0x000000191800720b */ /* 0x000fe40003f24000 */
[----:B------:R-:W-:Y:S02]  /*0600*/  FSETP.GT.AND P2, PT, R11, R22, PT ;  /* 0x000000160b00720b */ /* 0x000fe40003f44000 */
[----:B------:R-:W4:Y:S04]  /*0610*/  LDG.E R22, desc[UR12][R2.64+0x38] ;  /* 0x0000380c02167981 */ /* 0x000f28000c1e1900 */
[----:B------:R-:W4:Y:S01]  /*0620*/  LDG.E R11, desc[UR12][R2.64+0x44] ;  /* 0x0000440c020b7981 */ /* 0x000f22000c1e1900 */
[C---:B---3--:R-:W-:Y:S01]  /*0630*/  FADD R8, R6.reuse, -R23 ;  /* 0x8000001706087221 */ /* 0x048fe20000000000 */
[----:B------:R-:W-:-:S02]  /*0640*/  FADD R24, R6, -R9 ;  /* 0x8000000906187221 */ /* 0x000fc40000000000 */
[----:B------:R-:W3:Y:S01]  /*0650*/  LDG.E R23, desc[UR12][R2.64+0x34] ;  /* 0x0000340c02177981 */ /* 0x000ee2000c1e1900 */
[----:B------:R-:W-:-:S03]  /*0660*/  FADD R7, -R6, R7 ;  /* 0x0000000706077221 */ /* 0x000fc60000000100 */
[----:B------:R-:W3:Y:S04]  /*0670*/  LDG.E R9, desc[UR12][R2.64+0x40] ;  /* 0x0000400c02097981 */ /* 0x000ee8000c1e1900 */
[----:B------:R-:W3:Y:S01]  /*0680*/  LDG.E R6, desc[UR12][R2.64+0x30] ;  /* 0x0000300c02067981 */ /* 0x000ee2000c1e1900 */
[----:B-----5:R-:W-:-:S03]  /*0690*/  FADD R17, R17, -R16 ;  /* 0x8000001011117221 */ /* 0x020fc60000000000 */
[----:B------:R-:W5:Y:S01]  /*06a0*/  LDG.E R16, desc[UR12][R2.64+0x50] ;  /* 0x0000500c02107981 */ /* 0x000f62000c1e1900 */
[C---:B--2---:R-:W-:Y:S01]  /*06b0*/  FADD R12, R13.reuse, -R12 ;  /* 0x8000000c0d0c7221 */ /* 0x044fe20000000000 */
[C---:B----4-:R-:W-:Y:S01]  /*06c0*/  FADD R25, -R13.reuse, R18 ;  /* 0x000000120d197221 */ /* 0x050fe20000000100 */
[----:B------:R-:W-:Y:S01]  /*06d0*/  FADD R20, R13, -R20 ;  /* 0x800000140d147221 */ /* 0x000fe20000000000 */
[----:B------:R-:W2:Y:S04]  /*06e0*/  LDG.E R18, desc[UR12][R2.64+0x54] ;  /* 0x0000540c02127981 */ /* 0x000ea8000c1e1900 */
[----:B------:R-:W4:Y:S01]  /*06f0*/  LDG.E R13, desc[UR12][R2.64+0x58] ;  /* 0x0000580c020d7981 */ /* 0x000f22000c1e1900 */
[----:B------:R-:W-:-:S03]  /*0700*/  FADD R29, R14, -R15 ;  /* 0x8000000f0e1d7221 */ /* 0x000fc60000000000 */
[----:B------:R-:W2:Y:S04]  /*0710*/  LDG.E R15, desc[UR12][R2.64+0x48] ;  /* 0x0000480c020f7981 */ /* 0x000ea8000c1e1900 */
[----:B------:R0:W2:Y:S01]  /*0720*/  LDG.E R14, desc[UR12][R2.64+0x5c] ;  /* 0x00005c0c020e7981 */ /* 0x0000a2000c1e1900 */
[----:B------:R-:W-:Y:S02]  /*0730*/  IADD3 R26, PT, PT, R21, 0x1, RZ ;  /* 0x00000001151a7810 */ /* 0x000fe40007ffe0ff */
[----:B------:R-:W-:Y:S01]  /*0740*/  IADD3 R28, PT, PT, R19, 0x1, RZ ;  /* 0x00000001131c7810 */ /* 0x000fe20007ffe0ff */
[----:B------:R-:W-:Y:S01]  /*0750*/  FMUL R7, R8, R7 ;  /* 0x0000000708077220 */ /* 0x000fe20000400000 */
[----:B------:R-:W-:Y:S01]  /*0760*/  @P0 IADD3 R26, PT, PT, R21, RZ, RZ ;  /* 0x000000ff151a0210 */ /* 0x000fe20007ffe0ff */
[----:B------:R-:W-:Y:S01]  /*0770*/  FMUL R24, R24, R17 ;  /* 0x0000001118187220 */ /* 0x000fe20000400000 */
[----:B------:R-:W-:-:S02]  /*0780*/  @!P0 IADD3 R28, PT, PT, R19, RZ, RZ ;  /* 0x000000ff131c8210 */ /* 0x000fc40007ffe0ff */
[----:B------:R-:W-:Y:S02]  /*0790*/  IADD3 R19, PT, PT, R26, 0x1, RZ ;  /* 0x000000011a137810 */ /* 0x000fe40007ffe0ff */
[----:B------:R-:W-:Y:S01]  /*07a0*/  IADD3 R21, PT, PT, R28, 0x1, RZ ;  /* 0x000000011c157810 */ /* 0x000fe20007ffe0ff */
[----:B------:R-:W-:Y:S01]  /*07b0*/  FMUL R12, R12, R25 ;  /* 0x000000190c0c7220 */ /* 0x000fe20000400000 */
[----:B------:R-:W-:Y:S01]  /*07c0*/  @P2 IADD3 R19, PT, PT, R26, RZ, RZ ;  /* 0x000000ff1a132210 */ /* 0x000fe20007ffe0ff */
[----:B------:R-:W-:Y:S01]  /*07d0*/  FMUL R29, R20, R29 ;  /* 0x0000001d141d7220 */ /* 0x000fe20000400000 */
[----:B------:R-:W-:Y:S02]  /*07e0*/  @!P2 IADD3 R21, PT, PT, R28, RZ, RZ ;  /* 0x000000ff1c15a210 */ /* 0x000fe40007ffe0ff */
[----:B------:R-:W-:Y:S02]  /*07f0*/  FSETP.GT.AND P0, PT, R7, R24, PT ;  /* 0x000000180700720b */ /* 0x000fe40003f04000 */
[----:B------:R-:W-:-:S02]  /*0800*/  IADD3 R8, PT, PT, R19, 0x1, RZ ;  /* 0x0000000113087810 */ /* 0x000fc40007ffe0ff */
[----:B0-----:R-:W-:Y:S01]  /*0810*/  IADD3 R3, PT, PT, R21, 0x1, RZ ;  /* 0x0000000115037810 */ /* 0x001fe20007ffe0ff */
[----:B------:R-:W-:Y:S01]  /*0820*/  FADD R11, R11, -R10 ;  /* 0x8000000a0b0b7221 */ /* 0x000fe20000000000 */
[----:B------:R-:W-:Y:S02]  /*0830*/  @P1 IADD3 R8, PT, PT, R19, RZ, RZ ;  /* 0x000000ff13081210 */ /* 0x000fe40007ffe0ff */
[----:B------:R-:W-:Y:S02]  /*0840*/  @!P1 IADD3 R3, PT, PT, R21, RZ, RZ ;  /* 0x000000ff15039210 */ /* 0x000fe40007ffe0ff */
[----:B------:R-:W-:Y:S02]  /*0850*/  FSETP.GT.AND P1, PT, R12, R29, PT ;  /* 0x0000001d0c00720b */ /* 0x000fe40003f24000 */
[C---:B------:R-:W-:Y:S02]  /*0860*/  IADD3 R7, PT, PT, R8.reuse, 0x1, RZ ;  /* 0x0000000108077810 */ /* 0x040fe40007ffe0ff */
[----:B------:R-:W-:Y:S01]  /*0870*/  @P0 IADD3 R7, PT, PT, R8, RZ, RZ ;  /* 0x000000ff08070210 */ /* 0x000fe20007ffe0ff */
[----:B------:R-:W-:-:S04]  /*0880*/  UIADD3 UR8, UPT, UPT, UR8, 0x8, URZ ;  /* 0x0000000808087890 */ /* 0x000fc8000fffe0ff */
[----:B------:R-:W-:Y:S01]  /*0890*/  UISETP.NE.AND UP1, UPT, UR8, URZ, UPT ;  /* 0x000000ff0800728c */ /* 0x000fe2000bf25270 */
[----:B------:R-:W-:Y:S01]  /*08a0*/  IADD3 R5, PT, PT, R5, 0x8, RZ ;  /* 0x0000000805057810 */ /* 0x000fe20007ffe0ff */
[C---:B---3--:R-:W-:Y:S01]  /*08b0*/  FADD R23, R22.reuse, -R23 ;  /* 0x8000001716177221 */ /* 0x048fe20000000000 */
[C---:B------:R-:W-:Y:S01]  /*08c0*/  FADD R2, -R22.reuse, R9 ;  /* 0x0000000916027221 */ /* 0x040fe20000000100 */
[----:B------:R-:W-:-:S03]  /*08d0*/  FADD R6, R22, -R6 ;  /* 0x8000000616067221 */ /* 0x000fc60000000000 */
[----:B------:R-:W-:Y:S01]  /*08e0*/  FMUL R2, R23, R2 ;  /* 0x0000000217027220 */ /* 0x000fe20000400000 */
[----:B------:R-:W-:Y:S01]  /*08f0*/  FMUL R11, R6, R11 ;  /* 0x0000000b060b7220 */ /* 0x000fe20000400000 */
[C---:B------:R-:W-:Y:S02]  /*0900*/  IADD3 R9, PT, PT, R3.reuse, 0x1, RZ ;  /* 0x0000000103097810 */ /* 0x040fe40007ffe0ff */
[----:B------:R-:W-:Y:S02]  /*0910*/  @!P0 IADD3 R9, PT, PT, R3, RZ, RZ ;  /* 0x000000ff03098210 */ /* 0x000fe40007ffe0ff */
[----:B------:R-:W-:Y:S01]  /*0920*/  FSETP.GT.AND P0, PT, R2, R11, PT ;  /* 0x0000000b0200720b */ /* 0x000fe20003f04000 */
[----:B-----5:R-:W-:Y:S01]  /*0930*/  FADD R27, R16, -R27 ;  /* 0x8000001b101b7221 */ /* 0x020fe20000000000 */
[----:B------:R-:W-:Y:S02]  /*0940*/  IADD3 R2, PT, PT, R7, 0x1, RZ ;  /* 0x0000000107027810 */ /* 0x000fe40007ffe0ff */
[----:B------:R-:W-:-:S02]  /*0950*/  IADD3 R3, PT, PT, R9, 0x1, RZ ;  /* 0x0000000109037810 */ /* 0x000fc40007ffe0ff */
[----:B------:R-:W-:Y:S01]  /*0960*/  @P1 IADD3 R2, PT, PT, R7, RZ, RZ ;  /* 0x000000ff07021210 */ /* 0x000fe20007ffe0ff */
[C---:B----4-:R-:W-:Y:S01]  /*0970*/  FADD R6, -R16.reuse, R13 ;  /* 0x0000000d10067221 */ /* 0x050fe20000000100 */
[----:B--2---:R-:W-:Y:S01]  /*0980*/  FADD R15, R16, -R15 ;  /* 0x8000000f100f7221 */ /* 0x004fe20000000000 */
[----:B------:R-:W-:Y:S02]  /*0990*/  FADD R14, R14, -R18 ;  /* 0x800000120e0e7221 */ /* 0x000fe40000000000 */
[----:B------:R-:W-:Y:S02]  /*09a0*/  FMUL R6, R27, R6 ;  /* 0x000000061b067220 */ /* 0x000fe40000400000 */
[----:B------:R-:W-:Y:S01]  /*09b0*/  FMUL R15, R15, R14 ;  /* 0x0000000e0f0f7220 */ /* 0x000fe20000400000 */
[----:B------:R-:W-:-:S04]  /*09c0*/  @!P1 IADD3 R3, PT, PT, R9, RZ, RZ ;  /* 0x000000ff09039210 */ /* 0x000fc80007ffe0ff */
[----:B------:R-:W-:Y:S02]  /*09d0*/  FSETP.GT.AND P1, PT, R6, R15, PT ;  /* 0x0000000f0600720b */ /* 0x000fe40003f24000 */
[C---:B------:R-:W-:Y:S02]  /*09e0*/  IADD3 R6, PT, PT, R2.reuse, 0x1, RZ ;  /* 0x0000000102067810 */ /* 0x040fe40007ffe0ff */
[C---:B------:R-:W-:Y:S02]  /*09f0*/  IADD3 R7, PT, PT, R3.reuse, 0x1, RZ ;  /* 0x0000000103077810 */ /* 0x040fe40007ffe0ff */
[----:B------:R-:W-:Y:S02]  /*0a00*/  @P0 IADD3 R6, PT, PT, R2, RZ, RZ ;  /* 0x000000ff02060210 */ /* 0x000fe40007ffe0ff */
[----:B------:R-:W-:Y:S02]  /*0a10*/  @!P0 IADD3 R7, PT, PT, R3, RZ, RZ ;  /* 0x000000ff03078210 */ /* 0x000fe40007ffe0ff */
[----:B------:R-:W-:-:S02]  /*0a20*/  IADD3 R10, PT, PT, R6, 0x1, RZ ;  /* 0x00000001060a7810 */ /* 0x000fc40007ffe0ff */
[C---:B------:R-:W-:Y:S02]  /*0a30*/  IADD3 R8, PT, PT, R7.reuse, 0x1, RZ ;  /* 0x0000000107087810 */ /* 0x040fe40007ffe0ff */
[----:B------:R-:W-:Y:S02]  /*0a40*/  @P1 IADD3 R10, PT, PT, R6, RZ, RZ ;  /* 0x000000ff060a1210 */ /* 0x000fe40007ffe0ff */
[----:B------:R-:W-:Y:S01]  /*0a50*/  @!P1 IADD3 R8, PT, PT, R7, RZ, RZ ;  /* 0x000000ff07089210 */ /* 0x000fe20007ffe0ff */
[----:B------:R-:W-:Y:S06]  /*0a60*/  BRA.U UP1, `(.L_x_2) ;  /* 0xfffffff501c47547 */ /* 0x000fec000b83ffff */
.L_x_1:
[----:B------:R-:W-:Y:S05]  /*0a70*/  BRA.U !UP0, `(.L_x_0) ;  /* 0x0000000908387547 */ /* 0x000fea000b800000 */
[----:B------:R-:W-:Y:S02]  /*0a80*/  UISETP.GE.U32.AND UP0, UPT, UR10, 0x4, UPT ;  /* 0x000000040a00788c */ /* 0x000fe4000bf06070 */
[----:B------:R-:W-:-:S04]  /*0a90*/  ULOP3.LUT UR6, UR7, 0x3, URZ, 0xc0, !UPT ;  /* 0x0000000307067892 */ /* 0x000fc8000f8ec0ff */
[----:B------:R-:W-:-:S03]  /*0aa0*/  UISETP.NE.AND UP1, UPT, UR6, URZ, UPT ;  /* 0x000000ff0600728c */ /* 0x000fc6000bf25270 */
[----:B------:R-:W-:Y:S08]  /*0ab0*/  BRA.U !UP0, `(.L_x_3) ;  /* 0x0000000508207547 */ /* 0x000ff0000b800000 */
[----:B------:R-:W0:Y:S01]  /*0ac0*/  LDC.64 R2, c[0x0][0x380] ;  /* 0x0000e000ff027b82 */ /* 0x000e220000000a00 */
[----:B------:R-:W-:-:S05]  /*0ad0*/  IADD3 R5, PT, PT, R4, UR4, RZ ;  /* 0x0000000404057c10 */ /* 0x000fca000fffe0ff */
[----:B0-----:R-:W-:-:S05]  /*0ae0*/  IMAD.WIDE R2, R5, 0x18, R2 ;  /* 0x0000001805027825 */ /* 0x001fca00078e0202 */
[----:B------:R-:W2:Y:S04]  /*0af0*/  LDG.E R15, desc[UR12][R2.64+0x8] ;  /* 0x0000080c020f7981 */ /* 0x000ea8000c1e1900 */
[----:B------:R-:W2:Y:S04]  /*0b00*/  LDG.E R24, desc[UR12][R2.64+0x4] ;  /* 0x0000040c02187981 */ /* 0x000ea8000c1e1900 */
[----:B------:R-:W3:Y:S04]  /*0b10*/  LDG.E R26, desc[UR12][R2.64+0x10] ;  /* 0x0000100c021a7981 */ /* 0x000ee8000c1e1900 */
        /* <DEDUP_REMOVED lines=15> */
[----:B--2---:R-:W-:-:S03]  /*0c10*/  FADD R13, R15, -R24 ;  /* 0x800000180f0d7221 */ /* 0x004fc60000000000 */
[----:B------:R-:W2:Y:S01]  /*0c20*/  LDG.E R24, desc[UR12][R2.64+0x3c] ;  /* 0x00003c0c02187981 */ /* 0x000ea2000c1e1900 */
[----:B---3--:R-:W-:-:S04]  /*0c30*/  FADD R26, -R15, R26 ;  /* 0x0000001a0f1a7221 */ /* 0x008fc80000000100 */
[----:B------:R-:W-:Y:S01]  /*0c40*/  FMUL R13, R13, R26 ;  /* 0x0000001a0d0d7220 */ /* 0x000fe20000400000 */
[----:B----4-:R-:W-:Y:S01]  /*0c50*/  FADD R23, R15, -R28 ;  /* 0x8000001c0f177221 */ /* 0x010fe20000000000 */
[----:B------:R-:W3:Y:S04]  /*0c60*/  LDG.E R26, desc[UR12][R2.64+0x50] ;  /* 0x0000500c021a7981 */ /* 0x000ee8000c1e1900 */
[----:B------:R-:W4:Y:S01]  /*0c70*/  LDG.E R15, desc[UR12][R2.64+0x58] ;  /* 0x0000580c020f7981 */ /* 0x000f22000c1e1900 */
[----:B-----5:R-:W-:-:S03]  /*0c80*/  FADD R25, R17, -R19 ;  /* 0x8000001311197221 */ /* 0x020fc60000000000 */
[----:B------:R-:W5:Y:S04]  /*0c90*/  LDG.E R19, desc[UR12][R2.64+0x48] ;  /* 0x0000480c02137981 */ /* 0x000f68000c1e1900 */
[----:B------:R-:W5:Y:S04]  /*0ca0*/  LDG.E R17, desc[UR12][R2.64+0x5c] ;  /* 0x00005c0c02117981 */ /* 0x000f68000c1e1900 */
[----:B------:R0:W5:Y:S01]  /*0cb0*/  LDG.E R28, desc[UR12][R2.64+0x54] ;  /* 0x0000540c021c7981 */ /* 0x000162000c1e1900 */
[----:B------:R-:W-:Y:S01]  /*0cc0*/  FMUL R23, R23, R25 ;  /* 0x0000001917177220 */ /* 0x000fe20000400000 */
[C---:B------:R-:W-:Y:S01]  /*0cd0*/  FADD R6, R5.reuse, -R6 ;  /* 0x8000000605067221 */ /* 0x040fe20000000000 */
[C---:B------:R-:W-:Y:S01]  /*0ce0*/  FADD R25, -R5.reuse, R12 ;  /* 0x0000000c05197221 */ /* 0x040fe20000000100 */
[----:B------:R-:W-:-:S03]  /*0cf0*/  FADD R14, R5, -R14 ;  /* 0x8000000e050e7221 */ /* 0x000fc60000000000 */
[----:B------:R-:W-:Y:S01]  /*0d00*/  FMUL R6, R6, R25 ;  /* 0x0000001906067220 */ /* 0x000fe20000400000 */
[----:B------:R-:W-:Y:S01]  /*0d10*/  FSETP.GT.AND P0, PT, R13, R23, PT ;  /* 0x000000170d00720b */ /* 0x000fe20003f04000 */
[----:B------:R-:W-:-:S04]  /*0d20*/  FADD R7, R7, -R16 ;  /* 0x8000001007077221 */ /* 0x000fc80000000000 */
[----:B------:R-:W-:Y:S01]  /*0d30*/  FMUL R7, R14, R7 ;  /* 0x000000070e077220 */ /* 0x000fe20000400000 */
[----:B------:R-:W-:-:S04]  /*0d40*/  FADD R18, R9, -R18 ;  /* 0x8000001209127221 */ /* 0x000fc80000000000 */
[----:B------:R-:W-:Y:S01]  /*0d50*/  FSETP.GT.AND P1, PT, R6, R7, PT ;  /* 0x000000070600720b */ /* 0x000fe20003f24000 */
[C---:B0-----:R-:W-:Y:S01]  /*0d60*/  FADD R3, -R9.reuse, R20 ;  /* 0x0000001409037221 */ /* 0x041fe20000000100 */
[----:B------:R-:W-:-:S03]  /*0d70*/  FADD R22, R9, -R22 ;  /* 0x8000001609167221 */ /* 0x000fc60000000000 */
[----:B------:R-:W-:Y:S01]  /*0d80*/  FMUL R3, R18, R3 ;  /* 0x0000000312037220 */ /* 0x000fe20000400000 */
[----:B------:R-:W-:Y:S02]  /*0d90*/  IADD3 R5, PT, PT, R10, 0x1, RZ ;  /* 0x000000010a057810 */ /* 0x000fe40007ffe0ff */
[----:B------:R-:W-:Y:S02]  /*0da0*/  IADD3 R6, PT, PT, R8, 0x1, RZ ;  /* 0x0000000108067810 */ /* 0x000fe40007ffe0ff */
[----:B------:R-:W-:Y:S02]  /*0db0*/  @P0 IADD3 R5, PT, PT, R10, RZ, RZ ;  /* 0x000000ff0a050210 */ /* 0x000fe40007ffe0ff */
[----:B------:R-:W-:-:S04]  /*0dc0*/  @!P0 IADD3 R6, PT, PT, R8, RZ, RZ ;  /* 0x000000ff08068210 */ /* 0x000fc80007ffe0ff */
[C---:B------:R-:W-:Y:S02]  /*0dd0*/  IADD3 R7, PT, PT, R6.reuse, 0x1, RZ ;  /* 0x0000000106077810 */ /* 0x040fe40007ffe0ff */
[----:B------:R-:W-:Y:S01]  /*0de0*/  @!P1 IADD3 R7, PT, PT, R6, RZ, RZ ;  /* 0x000000ff06079210 */ /* 0x000fe20007ffe0ff */
[----:B------:R-:W-:Y:S01]  /*0df0*/  UIADD3 UR4, UPT, UPT, UR4, 0x4, URZ ;  /* 0x0000000404047890 */ /* 0x000fe2000fffe0ff */
[----:B--2---:R-:W-:-:S04]  /*0e00*/  FADD R11, R11, -R24 ;  /* 0x800000180b0b7221 */ /* 0x004fc80000000000 */
[----:B------:R-:W-:Y:S01]  /*0e10*/  FMUL R22, R22, R11 ;  /* 0x0000000b16167220 */ /* 0x000fe20000400000 */
[C---:B---3--:R-:W-:Y:S01]  /*0e20*/  FADD R21, R26.reuse, -R21 ;  /* 0x800000151a157221 */ /* 0x048fe20000000000 */
[C---:B----4-:R-:W-:Y:S01]  /*0e30*/  FADD R2, -R26.reuse, R15 ;  /* 0x0000000f1a027221 */ /* 0x050fe20000000100 */
[----:B-----5:R-:W-:Y:S02]  /*0e40*/  FADD R19, R26, -R19 ;  /* 0x800000131a137221 */ /* 0x020fe40000000000 */
[----:B------:R-:W-:Y:S01]  /*0e50*/  FSETP.GT.AND P0, PT, R3, R22, PT ;  /* 0x000000160300720b */ /* 0x000fe20003f04000 */
[----:B------:R-:W-:Y:S01]  /*0e60*/  FMUL R2, R21, R2 ;  /* 0x0000000215027220 */ /* 0x000fe20000400000 */
[----:B------:R-:W-:Y:S01]  /*0e70*/  FADD R28, R17, -R28 ;  /* 0x8000001c111c7221 */ /* 0x000fe20000000000 */
[----:B------:R-:W-:-:S03]  /*0e80*/  IADD3 R3, PT, PT, R5, 0x1, RZ ;  /* 0x0000000105037810 */ /* 0x000fc60007ffe0ff */
[----:B------:R-:W-:Y:S01]  /*0e90*/  FMUL R19, R19, R28 ;  /* 0x0000001c13137220 */ /* 0x000fe20000400000 */
[----:B------:R-:W-:-:S04]  /*0ea0*/  @P1 IADD3 R3, PT, PT, R5, RZ, RZ ;  /* 0x000000ff05031210 */ /* 0x000fc80007ffe0ff */
[----:B------:R-:W-:Y:S02]  /*0eb0*/  FSETP.GT.AND P1, PT, R2, R19, PT ;  /* 0x000000130200720b */ /* 0x000fe40003f24000 */
[----:B------:R-:W-:Y:S02]  /*0ec0*/  IADD3 R2, PT, PT, R3, 0x1, RZ ;  /* 0x0000000103027810 */ /* 0x000fe40007ffe0ff */
[----:B------:R-:W-:Y:S02]  /*0ed0*/  IADD3 R5, PT, PT, R7, 0x1, RZ ;  /* 0x0000000107057810 */ /* 0x000fe40007ffe0ff */
[----:B------:R-:W-:Y:S02]  /*0ee0*/  @P0 IADD3 R2, PT, PT, R3, RZ, RZ ;  /* 0x000000ff03020210 */ /* 0x000fe40007ffe0ff */
[----:B------:R-:W-:Y:S02]  /*0ef0*/  @!P0 IADD3 R5, PT, PT, R7, RZ, RZ ;  /* 0x000000ff07058210 */ /* 0x000fe40007ffe0ff */
[----:B------:R-:W-:-:S02]  /*0f00*/  IADD3 R10, PT, PT, R2, 0x1, RZ ;  /* 0x00000001020a7810 */ /* 0x000fc40007ffe0ff */
[C---:B------:R-:W-:Y:S02]  /*0f10*/  IADD3 R8, PT, PT, R5.reuse, 0x1, RZ ;  /* 0x0000000105087810 */ /* 0x040fe40007ffe0ff */
[----:B------:R-:W-:Y:S02]  /*0f20*/  @P1 IADD3 R10, PT, PT, R2, RZ, RZ ;  /* 0x000000ff020a1210 */ /* 0x000fe40007ffe0ff */
[----:B------:R-:W-:-:S07]  /*0f30*/  @!P1 IADD3 R8, PT, PT, R5, RZ, RZ ;  /* 0x000000ff05089210 */ /* 0x000fce0007ffe0ff */
.L_x_3:
[----:B------:R-:W-:Y:S05]  /*0f40*/  BRA.U !UP1, `(.L_x_0) ;  /* 0x0000000509047547 */ /* 0x000fea000b800000 */
[----:B------:R-:W-:Y:S02]  /*0f50*/  UISETP.NE.AND UP0, UPT, UR6, 0x1, UPT ;  /* 0x000000010600788c */ /* 0x000fe4000bf05270 */
[----:B------:R-:W-:-:S04]  /*0f60*/  ULOP3.LUT UR5, UR7, 0x1, URZ, 0xc0, !UPT ;  /* 0x0000000107057892 */ /* 0x000fc8000f8ec0ff */
[----:B------:R-:W-:-:S03]  /*0f70*/  UISETP.NE.U32.AND UP1, UPT, UR5, 0x1, UPT ;  /* 0x000000010500788c */ /* 0x000fc6000bf25070 */
        /* <DEDUP_REMOVED lines=15> */
[----:B------:R0:W5:Y:S01]  /*1070*/  LDG.E R24, desc[UR12][R2.64+0x24] ;  /* 0x0000240c02187981 */ /* 0x000162000c1e1900 */
[----:B------:R-:W-:Y:S01]  /*1080*/  UIADD3 UR4, UPT, UPT, UR4, 0x2, URZ ;  /* 0x0000000204047890 */ /* 0x000fe2000fffe0ff */
[----:B0-----:R-:W-:-:S02]  /*1090*/  IADD3 R2, PT, PT, R10, 0x1, RZ ;  /* 0x000000010a027810 */ /* 0x001fc40007ffe0ff */
[----:B------:R-:W-:Y:S01]  /*10a0*/  IADD3 R3, PT, PT, R8, 0x1, RZ ;  /* 0x0000000108037810 */ /* 0x000fe20007ffe0ff */
[C---:B--2---:R-:W-:Y:S01]  /*10b0*/  FADD R6, R5.reuse, -R6 ;  /* 0x8000000605067221 */ /* 0x044fe20000000000 */
[C---:B---3--:R-:W-:Y:S01]  /*10c0*/  FADD R7, -R5.reuse, R12 ;  /* 0x0000000c05077221 */ /* 0x048fe20000000100 */
[----:B----4-:R-:W-:-:S03]  /*10d0*/  FADD R14, R5, -R14 ;  /* 0x8000000e050e7221 */ /* 0x010fc60000000000 */
[----:B------:R-:W-:Y:S01]  /*10e0*/  FMUL R6, R6, R7 ;  /* 0x0000000706067220 */ /* 0x000fe20000400000 */
[----:B-----5:R-:W-:-:S04]  /*10f0*/  FADD R9, R9, -R16 ;  /* 0x8000001009097221 */ /* 0x020fc80000000000 */
[----:B------:R-:W-:Y:S01]  /*1100*/  FMUL R9, R14, R9 ;  /* 0x000000090e097220 */ /* 0x000fe20000400000 */
[----:B------:R-:W-:-:S04]  /*1110*/  FADD R18, R11, -R18 ;  /* 0x800000120b127221 */ /* 0x000fc80000000000 */
[----:B------:R-:W-:Y:S01]  /*1120*/  FSETP.GT.AND P0, PT, R6, R9, PT ;  /* 0x000000090600720b */ /* 0x000fe20003f04000 */
[C---:B------:R-:W-:Y:S01]  /*1130*/  FADD R5, -R11.reuse, R20 ;  /* 0x000000140b057221 */ /* 0x040fe20000000100 */
[----:B------:R-:W-:-:S03]  /*1140*/  FADD R22, R11, -R22 ;  /* 0x800000160b167221 */ /* 0x000fc60000000000 */
[----:B------:R-:W-:-:S08]  /*1150*/  FMUL R5, R18, R5 ;  /* 0x0000000512057220 */ /* 0x000fd00000400000 */
[----:B------:R-:W-:Y:S01]  /*1160*/  @P0 IADD3 R2, PT, PT, R10, RZ, RZ ;  /* 0x000000ff0a020210 */ /* 0x000fe20007ffe0ff */
[----:B------:R-:W-:Y:S01]  /*1170*/  FADD R13, R13, -R24 ;  /* 0x800000180d0d7221 */ /* 0x000fe20000000000 */
[----:B------:R-:W-:Y:S02]  /*1180*/  @!P0 IADD3 R3, PT, PT, R8, RZ, RZ ;  /* 0x000000ff08038210 */ /* 0x000fe40007ffe0ff */
[----:B------:R-:W-:Y:S01]  /*1190*/  IADD3 R10, PT, PT, R2, 0x1, RZ ;  /* 0x00000001020a7810 */ /* 0x000fe20007ffe0ff */
[----:B------:R-:W-:Y:S01]  /*11a0*/  FMUL R22, R22, R13 ;  /* 0x0000000d16167220 */ /* 0x000fe20000400000 */
[----:B------:R-:W-:-:S04]  /*11b0*/  IADD3 R8, PT, PT, R3, 0x1, RZ ;  /* 0x0000000103087810 */ /* 0x000fc80007ffe0ff */
[----:B------:R-:W-:-:S13]  /*11c0*/  FSETP.GT.AND P1, PT, R5, R22, PT ;  /* 0x000000160500720b */ /* 0x000fda0003f24000 */
[----:B------:R-:W-:Y:S02]  /*11d0*/  @P1 IADD3 R10, PT, PT, R2, RZ, RZ ;  /* 0x000000ff020a1210 */ /* 0x000fe40007ffe0ff */
[----:B------:R-:W-:-:S07]  /*11e0*/  @!P1 IADD3 R8, PT, PT, R3, RZ, RZ ;  /* 0x000000ff03089210 */ /* 0x000fce0007ffe0ff */
.L_x_4:
[----:B------:R-:W-:Y:S05]  /*11f0*/  BRA.U UP1, `(.L_x_0) ;  /* 0x0000000101587547 */ /* 0x000fea000b800000 */
        /* <DEDUP_REMOVED lines=8> */
[----:B------:R-:W5:Y:S01]  /*1280*/  LDG.E R12, desc[UR12][R2.64+0xc] ;  /* 0x00000c0c020c7981 */ /* 0x000f62000c1e1900 */
[C---:B--2---:R-:W-:Y:S01]  /*1290*/  FADD R5, R4.reuse, -R5 ;  /* 0x8000000504057221 */ /* 0x044fe20000000000 */
[C---:B---3--:R-:W-:Y:S01]  /*12a0*/  FADD R6, -R4.reuse, R7 ;  /* 0x0000000704067221 */ /* 0x048fe20000000100 */
[----:B----4-:R-:W-:-:S03]  /*12b0*/  FADD R9, R4, -R9 ;  /* 0x8000000904097221 */ /* 0x010fc60000000000 */
[----:B------:R-:W-:Y:S01]  /*12c0*/  FMUL R5, R5, R6 ;  /* 0x0000000605057220 */ /* 0x000fe20000400000 */
[----:B------:R-:W-:Y:S01]  /*12d0*/  IADD3 R4, PT, PT, R10, 0x1, RZ ;  /* 0x000000010a047810 */ /* 0x000fe20007ffe0ff */
[----:B-----5:R-:W-:-:S04]  /*12e0*/  FADD R12, R11, -R12 ;  /* 0x8000000c0b0c7221 */ /* 0x020fc80000000000 */
[----:B------:R-:W-:-:S05]  /*12f0*/  FMUL R12, R9, R12 ;  /* 0x0000000c090c7220 */ /* 0x000fca0000400000 */
[----:B------:R-:W-:Y:S02]  /*1300*/  FSETP.GT.AND P0, PT, R5, R12, PT ;  /* 0x0000000c0500720b */ /* 0x000fe40003f04000 */
[----:B------:R-:W-:-:S11]  /*1310*/  IADD3 R5, PT, PT, R8, 0x1, RZ ;  /* 0x0000000108057810 */ /* 0x000fd60007ffe0ff */
[----:B------:R-:W-:Y:S02]  /*1320*/  @P0 IADD3 R4, PT, PT, R10, RZ, RZ ;  /* 0x000000ff0a040210 */ /* 0x000fe40007ffe0ff */
[----:B------:R-:W-:Y:S02]  /*1330*/  @!P0 IADD3 R5, PT, PT, R8, RZ, RZ ;  /* 0x000000ff08058210 */ /* 0x000fe40007ffe0ff */
[----:B------:R-:W-:Y:S02]  /*1340*/  MOV R10, R4 ;  /* 0x00000004000a7202 */ /* 0x000fe40000000f00 */
[----:B------:R-:W-:-:S07]  /*1350*/  MOV R8, R5 ;  /* 0x0000000500087202 */ /* 0x000fce0000000f00 */
.L_x_0:
[----:B------:R-:W1:Y:S02]  /*1360*/  LDC.64 R2, c[0x0][0x388] ;  /* 0x0000e200ff027b82 */ /* 0x000e640000000a00 */
[----:B-1----:R-:W-:-:S05]  /*1370*/  IMAD.WIDE.U32 R2, R0, 0x8, R2 ;  /* 0x0000000800027825 */ /* 0x002fca00078e0002 */
[----:B------:R-:W-:Y:S04]  /*1380*/  STG.E desc[UR12][R2.64], R10 ;  /* 0x0000000a02007986 */ /* 0x000fe8000c10190c */
[----:B------:R-:W-:Y:S01]  /*1390*/  STG.E desc[UR12][R2.64+0x4], R8 ;  /* 0x0000040802007986 */ /* 0x000fe2000c10190c */
[----:B------:R-:W-:Y:S05]  /*13a0*/  EXIT ;  /* 0x000000000000794d */ /* 0x000fea0003800000 */
.L_x_5:
[----:B------:R-:W-:-:S00]  /*13b0*/  BRA `(.L_x_5) ;  /* 0xfffffffc00fc7947 */ /* 0x000fc0000383ffff */
[----:B------:R-:W-:-:S00]  /*13c0*/  NOP ;  /* 0x0000000000007918 */ /* 0x000fc00000000000 */
        /* <DEDUP_REMOVED lines=11> */
.L_x_6:


//--------------------- .nv.shared.reserved.0     --------------------------
	.section	.nv.shared.reserved.0,"aw",@nobits
	.weak		__nv_reservedSMEM_offset_0_alias
	.size		__nv_reservedSMEM_offset_0_alias, 0, 64
	.other		__nv_reservedSMEM_offset_0_alias,@"STO_CUDA_RESERVED_SHARED STV_DEFAULT"
__nv_reservedSMEM_offset_0_alias:
	.zero		0
	.zero		64


//--------------------- .nv.constant0._Z19countPolygonsKernelPK7PolygonP12PolygonCountj --------------------------
	.section	.nv.constant0._Z19countPolygonsKernelPK7PolygonP12PolygonCountj,"a",@progbits
	.sectionflags	@""
	.align	4
.nv.constant0._Z19countPolygonsKernelPK7PolygonP12PolygonCountj:
	.zero		916


//--------------------- SYMBOLS --------------------------

	.type		.nv.reservedSmem.offset0,@object
	.size		.nv.reservedSmem.offset0,0x4
